//
// Generated by NVIDIA NVVM Compiler
//
// Compiler Build ID: CL-36424714
// Cuda compilation tools, release 13.0, V13.0.88
// Based on NVVM 20.0.0
//

.version 9.0
.target sm_100
.address_size 64

	// .globl	_Z7vec_addPiS_i

.visible .entry _Z7vec_addPiS_i(
	.param .u64 .ptr .align 1 _Z7vec_addPiS_i_param_0,
	.param .u64 .ptr .align 1 _Z7vec_addPiS_i_param_1,
	.param .u32 _Z7vec_addPiS_i_param_2
)
{
	.reg .pred 	%p<2>;
	.reg .b32 	%r<9>;
	.reg .b64 	%rd<8>;

	ld.param.u64 	%rd1, [_Z7vec_addPiS_i_param_0];
	ld.param.u64 	%rd2, [_Z7vec_addPiS_i_param_1];
	ld.param.u32 	%r2, [_Z7vec_addPiS_i_param_2];
	mov.u32 	%r3, %tid.x;
	mov.u32 	%r4, %ntid.x;
	mov.u32 	%r5, %ctaid.x;
	mad.lo.s32 	%r1, %r4, %r5, %r3;
	setp.ge.s32 	%p1, %r1, %r2;
	@%p1 bra 	$L__BB0_2;
	cvta.to.global.u64 	%rd3, %rd2;
	cvta.to.global.u64 	%rd4, %rd1;
	mul.wide.s32 	%rd5, %r1, 4;
	add.s64 	%rd6, %rd3, %rd5;
	ld.global.u32 	%r6, [%rd6];
	add.s64 	%rd7, %rd4, %rd5;
	ld.global.u32 	%r7, [%rd7];
	add.s32 	%r8, %r7, %r6;
	st.global.u32 	[%rd7], %r8;
$L__BB0_2:
	ret;

}


// ===== COMPILED SASS (sm_100) =====

	.target	sm_100

	.elftype	@"ET_EXEC"


//--------------------- .note.nv.tkinfo           --------------------------
	.section	.note.nv.tkinfo,"",@"SHT_NOTE"
	.sectionflags	@"SHF_NOTE_NV_TKINFO"
	.tkinfo
        /*0018*/ 	.word	0x00000002
        /*0030*/ 	.string	""
        /*0030*/ 	.string	"ptxas"
        /*0030*/ 	.string	"Cuda compilation tools, release 13.0, V13.0.88"
        /*0030*/ 	.string	"Build cuda_13.0.r13.0/compiler.36424714_0"
        /*0030*/ 	.string	"-arch sm_100 -m 64 "



//--------------------- .note.nv.cuinfo           --------------------------
	.section	.note.nv.cuinfo,"",@"SHT_NOTE"
	.sectionflags	@"SHF_NOTE_NV_CUINFO"
        /*0018*/ 	.short	0x0002
        /*001a*/ 	.short	0x0064
        /*001c*/ 	.short	0x0082
	.zero		2


//--------------------- .nv.info                  --------------------------
	.section	.nv.info,"",@"SHT_CUDA_INFO"
	.align	4


	//----- nvinfo : EIATTR_REGCOUNT
	.align		4
        /*0000*/ 	.byte	0x04, 0x2f
        /*0002*/ 	.short	(.L_1 - .L_0)
	.align		4
.L_0:
        /*0004*/ 	.word	index@(_Z7vec_addPiS_i)
        /*0008*/ 	.word	0x0000000a


	//----- nvinfo : EIATTR_FRAME_SIZE
	.align		4
.L_1:
        /*000c*/ 	.byte	0x04, 0x11
        /*000e*/ 	.short	(.L_3 - .L_2)
	.align		4
.L_2:
        /*0010*/ 	.word	index@(_Z7vec_addPiS_i)
        /*0014*/ 	.word	0x00000000


	//----- nvinfo : EIATTR_MIN_STACK_SIZE
	.align		4
.L_3:
        /*0018*/ 	.byte	0x04, 0x12
        /*001a*/ 	.short	(.L_5 - .L_4)
	.align		4
.L_4:
        /*001c*/ 	.word	index@(_Z7vec_addPiS_i)
        /*0020*/ 	.word	0x00000000
.L_5:


//--------------------- .nv.compat                --------------------------
	.section	.nv.compat,"",@"SHT_CUDA_COMPAT_INFO"
	.align	4
        /*0000*/ 	.byte	0x02, 0x09, 0x00, 0x00, 0x02, 0x02, 0x01, 0x00, 0x02, 0x05, 0x05, 0x00, 0x03, 0x07, 0x01, 0x01
        /*0010*/ 	.byte	0x02, 0x03, 0x00, 0x00, 0x02, 0x06, 0x01, 0x00, 0x04, 0x0b, 0x08, 0x00, 0x09, 0x00, 0x00, 0x00
        /*0020*/ 	.byte	0x00, 0x00, 0x00, 0x00


//--------------------- .nv.info._Z7vec_addPiS_i  --------------------------
	.section	.nv.info._Z7vec_addPiS_i,"",@"SHT_CUDA_INFO"
	.sectionflags	@""
	.align	4


	//----- nvinfo : EIATTR_CUDA_API_VERSION
	.align		4
        /*0000*/ 	.byte	0x04, 0x37
        /*0002*/ 	.short	(.L_7 - .L_6)
.L_6:
        /*0004*/ 	.word	0x00000082


	//----- nvinfo : EIATTR_KPARAM_INFO
	.align		4
.L_7:
        /*0008*/ 	.byte	0x04, 0x17
        /*000a*/ 	.short	(.L_9 - .L_8)
.L_8:
        /*000c*/ 	.word	0x00000000
        /*0010*/ 	.short	0x0002
        /*0012*/ 	.short	0x0010
        /*0014*/ 	.byte	0x00, 0xf0, 0x11, 0x00


	//----- nvinfo : EIATTR_KPARAM_INFO
	.align		4
.L_9:
        /*0018*/ 	.byte	0x04, 0x17
        /*001a*/ 	.short	(.L_11 - .L_10)
.L_10:
        /*001c*/ 	.word	0x00000000
        /*0020*/ 	.short	0x0001
        /*0022*/ 	.short	0x0008
        /*0024*/ 	.byte	0x00, 0xf5, 0x21, 0x00


	//----- nvinfo : EIATTR_KPARAM_INFO
	.align		4
.L_11:
        /*0028*/ 	.byte	0x04, 0x17
        /*002a*/ 	.short	(.L_13 - .L_12)
.L_12:
        /*002c*/ 	.word	0x00000000
        /*0030*/ 	.short	0x0000
        /*0032*/ 	.short	0x0000
        /*0034*/ 	.byte	0x00, 0xf5, 0x21, 0x00


	//----- nvinfo : EIATTR_SPARSE_MMA_MASK
	.align		4
.L_13:
        /*0038*/ 	.byte	0x03, 0x50
        /*003a*/ 	.short	0x0000


	//----- nvinfo : EIATTR_MAXREG_COUNT
	.align		4
        /*003c*/ 	.byte	0x03, 0x1b
        /*003e*/ 	.short	0x00ff


	//----- nvinfo : EIATTR_MERCURY_ISA_VERSION
	.align		4
        /*0040*/ 	.byte	0x03, 0x5f
        /*0042*/ 	.short	0x0101


	//----- nvinfo : EIATTR_VRC_CTA_INIT_COUNT
	.align		4
        /*0044*/ 	.byte	0x02, 0x4a
	.zero		1
	.zero		1


	//----- nvinfo : EIATTR_EXIT_INSTR_OFFSETS
	.align		4
        /*0048*/ 	.byte	0x04, 0x1c
        /*004a*/ 	.short	(.L_15 - .L_14)


	//   ....[0]....
.L_14:
        /*004c*/ 	.word	0x00000070


	//   ....[1]....
        /*0050*/ 	.word	0x00000110


	//----- nvinfo : EIATTR_CBANK_PARAM_SIZE
	.align		4
.L_15:
        /*0054*/ 	.byte	0x03, 0x19
        /*0056*/ 	.short	0x0014


	//----- nvinfo : EIATTR_PARAM_CBANK
	.align		4
        /*0058*/ 	.byte	0x04, 0x0a
        /*005a*/ 	.short	(.L_17 - .L_16)
	.align		4
.L_16:
        /*005c*/ 	.word	index@(.nv.constant0._Z7vec_addPiS_i)
        /*0060*/ 	.short	0x0380
        /*0062*/ 	.short	0x0014


	//----- nvinfo : EIATTR_SW_WAR
	.align		4
.L_17:
        /*0064*/ 	.byte	0x04, 0x36
        /*0066*/ 	.short	(.L_19 - .L_18)
.L_18:
        /*0068*/ 	.word	0x00000008
.L_19:


//--------------------- .nv.callgraph             --------------------------
	.section	.nv.callgraph,"",@"SHT_CUDA_CALLGRAPH"
	.align	4
	.sectionentsize	8
	.align		4
        /*0000*/ 	.word	0x00000000
	.align		4
        /*0004*/ 	.word	0xffffffff
	.align		4
        /*0008*/ 	.word	0x00000000
	.align		4
        /*000c*/ 	.word	0xfffffffe
	.align		4
        /*0010*/ 	.word	0x00000000
	.align		4
        /*0014*/ 	.word	0xfffffffd
	.align		4
        /*0018*/ 	.word	0x00000000
	.align		4
        /*001c*/ 	.word	0xfffffffc


//--------------------- .text._Z7vec_addPiS_i     --------------------------
	.section	.text._Z7vec_addPiS_i,"ax",@progbits
	.align	128
        .global         _Z7vec_addPiS_i
        .type           _Z7vec_addPiS_i,@function
        .size           _Z7vec_addPiS_i,(.L_x_1 - _Z7vec_addPiS_i)
        .other          _Z7vec_addPiS_i,@"STO_CUDA_ENTRY STV_DEFAULT"
_Z7vec_addPiS_i:
.text._Z7vec_addPiS_i:
[----:B------:R-:W-:Y:S01]  /*0000*/  LDC R1, c[0x0][0x37c] ;  /* 0x0000df00ff017b82 */ /* 0x000fe20000000800 */
[----:B------:R-:W0:Y:S01]  /*0010*/  S2R R7, SR_TID.X ;  /* 0x0000000000077919 */ /* 0x000e220000002100 */
[----:B------:R-:W0:Y:S01]  /*0020*/  LDCU UR4, c[0x0][0x360] ;  /* 0x00006c00ff0477ac */ /* 0x000e220008000800 */
[----:B------:R-:W0:Y:S01]  /*0030*/  S2R R0, SR_CTAID.X ;  /* 0x0000000000007919 */ /* 0x000e220000002500 */
[----:B------:R-:W1:Y:S01]  /*0040*/  LDCU UR5, c[0x0][0x390] ;  /* 0x00007200ff0577ac */ /* 0x000e620008000800 */
[----:B0-----:R-:W-:-:S05]  /*0050*/  IMAD R7, R0, UR4, R7 ;  /* 0x0000000400077c24 */ /* 0x001fca000f8e0207 */
[----:B-1----:R-:W-:-:S13]  /*0060*/  ISETP.GE.AND P0, PT, R7, UR5, PT ;  /* 0x0000000507007c0c */ /* 0x002fda000bf06270 */
[----:B------:R-:W-:Y:S05]  /*0070*/  @P0 EXIT ;  /* 0x000000000000094d */ /* 0x000fea0003800000 */
[----:B------:R-:W0:Y:S01]  /*0080*/  LDC.64 R2, c[0x0][0x388] ;  /* 0x0000e200ff027b82 */ /* 0x000e220000000a00 */
[----:B------:R-:W1:Y:S07]  /*0090*/  LDCU.64 UR4, c[0x0][0x358] ;  /* 0x00006b00ff0477ac */ /* 0x000e6e0008000a00 */
[----:B------:R-:W2:Y:S01]  /*00a0*/  LDC.64 R4, c[0x0][0x380] ;  /* 0x0000e000ff047b82 */ /* 0x000ea20000000a00 */
[----:B0-----:R-:W-:-:S06]  /*00b0*/  IMAD.WIDE R2, R7, 0x4, R2 ;  /* 0x0000000407027825 */ /* 0x001fcc00078e0202 */
[----:B-1----:R-:W3:Y:S01]  /*00c0*/  LDG.E R2, desc[UR4][R2.64] ;  /* 0x0000000402027981 */ /* 0x002ee2000c1e1900 */
[----:B--2---:R-:W-:-:S05]  /*00d0*/  IMAD.WIDE R4, R7, 0x4, R4 ;  /* 0x0000000407047825 */ /* 0x004fca00078e0204 */
[----:B------:R-:W3:Y:S02]  /*00e0*/  LDG.E R7, desc[UR4][R4.64] ;  /* 0x0000000404077981 */ /* 0x000ee4000c1e1900 */
[----:B---3--:R-:W-:-:S05]  /*00f0*/  IADD3 R7, PT, PT, R2, R7, RZ ;  /* 0x0000000702077210 */ /* 0x008fca0007ffe0ff */
[----:B------:R-:W-:Y:S01]  /*0100*/  STG.E desc[UR4][R4.64], R7 ;  /* 0x0000000704007986 */ /* 0x000fe2000c101904 */
[----:B------:R-:W-:Y:S05]  /*0110*/  EXIT ;  /* 0x000000000000794d */ /* 0x000fea0003800000 */
.L_x_0:
[----:B------:R-:W-:-:S00]  /*0120*/  BRA `(.L_x_0) ;  /* 0xfffffffc00fc7947 */ /* 0x000fc0000383ffff */
[----:B------:R-:W-:-:S00]  /*0130*/  NOP ;  /* 0x0000000000007918 */ /* 0x000fc00000000000 */
        /* <DEDUP_REMOVED lines=12> */
.L_x_1:


//--------------------- .nv.shared.reserved.0     --------------------------
	.section	.nv.shared.reserved.0,"aw",@nobits
	.weak		__nv_reservedSMEM_offset_0_alias
	.size		__nv_reservedSMEM_offset_0_alias, 0, 64
	.other		__nv_reservedSMEM_offset_0_alias,@"STO_CUDA_RESERVED_SHARED STV_DEFAULT"
__nv_reservedSMEM_offset_0_alias:
	.zero		0
	.zero		64


//--------------------- .nv.constant0._Z7vec_addPiS_i --------------------------
	.section	.nv.constant0._Z7vec_addPiS_i,"a",@progbits
	.sectionflags	@""
	.align	4
.nv.constant0._Z7vec_addPiS_i:
	.zero		916


//--------------------- SYMBOLS --------------------------

	.type		.nv.reservedSmem.offset0,@object
	.size		.nv.reservedSmem.offset0,0x4
